	.headerflags	@"EF_CUDA_TEXMODE_UNIFIED EF_CUDA_64BIT_ADDRESS EF_CUDA_ACCELERATORS EF_CUDA_SM90 EF_CUDA_VIRTUAL_SM(EF_CUDA_SM90)"
	.elftype	@"ET_EXEC"


//--------------------- .nv.info                  --------------------------
	.section	.nv.info,"",@"SHT_CUDA_INFO"
	.align	4


	//----- nvinfo : EIATTR_REGCOUNT
	.align		4
        /*0000*/ 	.byte	0x04, 0x2f
        /*0002*/ 	.short	(.L_3 - .L_2)
	.align		4
.L_2:
        /*0004*/ 	.word	index@(triton_poi_fused__native_batch_norm_legit_no_training_cat_relu_74)
        /*0008*/ 	.word	0x0000001c


	//----- nvinfo : EIATTR_MIN_STACK_SIZE
	.align		4
.L_3:
        /*000c*/ 	.byte	0x04, 0x12
        /*000e*/ 	.short	(.L_5 - .L_4)
	.align		4
.L_4:
        /*0010*/ 	.word	index@(triton_poi_fused__native_batch_norm_legit_no_training_cat_relu_74)
        /*0014*/ 	.word	0x00000000


	//----- nvinfo : EIATTR_FRAME_SIZE
	.align		4
.L_5:
        /*0018*/ 	.byte	0x04, 0x11
        /*001a*/ 	.short	(.L_7 - .L_6)
	.align		4
.L_6:
        /*001c*/ 	.word	index@(triton_poi_fused__native_batch_norm_legit_no_training_cat_relu_74)
        /*0020*/ 	.word	0x00000000


	//----- nvinfo : EIATTR_MIN_STACK_SIZE
	.align		4
.L_7:
        /*0024*/ 	.byte	0x04, 0x12
        /*0026*/ 	.short	(.L_9 - .L_8)
	.align		4
.L_8:
        /*0028*/ 	.word	index@(triton_poi_fused__native_batch_norm_legit_no_training_cat_relu_74)
        /*002c*/ 	.word	0x00000000
.L_9:


//--------------------- .nv.info.triton_poi_fused__native_batch_norm_legit_no_training_cat_relu_74 --------------------------
	.section	.nv.info.triton_poi_fused__native_batch_norm_legit_no_training_cat_relu_74,"",@"SHT_CUDA_INFO"
	.sectionflags	@""
	.align	4


	//----- nvinfo : EIATTR_CUDA_API_VERSION
	.align		4
        /*0000*/ 	.byte	0x04, 0x37
        /*0002*/ 	.short	(.L_11 - .L_10)
.L_10:
        /*0004*/ 	.word	0x0000007c


	//----- nvinfo : EIATTR_KPARAM_INFO
	.align		4
.L_11:
        /*0008*/ 	.byte	0x04, 0x17
        /*000a*/ 	.short	(.L_13 - .L_12)
.L_12:
        /*000c*/ 	.word	0x00000000
        /*0010*/ 	.short	0x0008
        /*0012*/ 	.short	0x0040
        /*0014*/ 	.byte	0x00, 0xf0, 0x11, 0x00


	//----- nvinfo : EIATTR_KPARAM_INFO
	.align		4
.L_13:
        /*0018*/ 	.byte	0x04, 0x17
        /*001a*/ 	.short	(.L_15 - .L_14)
.L_14:
        /*001c*/ 	.word	0x00000000
        /*0020*/ 	.short	0x0007
        /*0022*/ 	.short	0x0038
        /*0024*/ 	.byte	0x00, 0xf4, 0x21, 0x00


	//----- nvinfo : EIATTR_KPARAM_INFO
	.align		4
.L_15:
        /*0028*/ 	.byte	0x04, 0x17
        /*002a*/ 	.short	(.L_17 - .L_16)
.L_16:
        /*002c*/ 	.word	0x00000000
        /*0030*/ 	.short	0x0006
        /*0032*/ 	.short	0x0030
        /*0034*/ 	.byte	0x00, 0xf4, 0x21, 0x00


	//----- nvinfo : EIATTR_KPARAM_INFO
	.align		4
.L_17:
        /*0038*/ 	.byte	0x04, 0x17
        /*003a*/ 	.short	(.L_19 - .L_18)
.L_18:
        /*003c*/ 	.word	0x00000000
        /*0040*/ 	.short	0x0005
        /*0042*/ 	.short	0x0028
        /*0044*/ 	.byte	0x00, 0xf4, 0x21, 0x00


	//----- nvinfo : EIATTR_KPARAM_INFO
	.align		4
.L_19:
        /*0048*/ 	.byte	0x04, 0x17
        /*004a*/ 	.short	(.L_21 - .L_20)
.L_20:
        /*004c*/ 	.word	0x00000000
        /*0050*/ 	.short	0x0004
        /*0052*/ 	.short	0x0020
        /*0054*/ 	.byte	0x00, 0xf4, 0x21, 0x00


	//----- nvinfo : EIATTR_KPARAM_INFO
	.align		4
.L_21:
        /*0058*/ 	.byte	0x04, 0x17
        /*005a*/ 	.short	(.L_23 - .L_22)
.L_22:
        /*005c*/ 	.word	0x00000000
        /*0060*/ 	.short	0x0003
        /*0062*/ 	.short	0x0018
        /*0064*/ 	.byte	0x00, 0xf4, 0x21, 0x00


	//----- nvinfo : EIATTR_KPARAM_INFO
	.align		4
.L_23:
        /*0068*/ 	.byte	0x04, 0x17
        /*006a*/ 	.short	(.L_25 - .L_24)
.L_24:
        /*006c*/ 	.word	0x00000000
        /*0070*/ 	.short	0x0002
        /*0072*/ 	.short	0x0010
        /*0074*/ 	.byte	0x00, 0xf4, 0x21, 0x00


	//----- nvinfo : EIATTR_KPARAM_INFO
	.align		4
.L_25:
        /*0078*/ 	.byte	0x04, 0x17
        /*007a*/ 	.short	(.L_27 - .L_26)
.L_26:
        /*007c*/ 	.word	0x00000000
        /*0080*/ 	.short	0x0001
        /*0082*/ 	.short	0x0008
        /*0084*/ 	.byte	0x00, 0xf4, 0x21, 0x00


	//----- nvinfo : EIATTR_KPARAM_INFO
	.align		4
.L_27:
        /*0088*/ 	.byte	0x04, 0x17
        /*008a*/ 	.short	(.L_29 - .L_28)
.L_28:
        /*008c*/ 	.word	0x00000000
        /*0090*/ 	.short	0x0000
        /*0092*/ 	.short	0x0000
        /*0094*/ 	.byte	0x00, 0xf4, 0x21, 0x00


	//----- nvinfo : EIATTR_SPARSE_MMA_MASK
	.align		4
.L_29:
        /*0098*/ 	.byte	0x03, 0x50
        /*009a*/ 	.short	0x0000


	//----- nvinfo : EIATTR_MAXREG_COUNT
	.align		4
        /*009c*/ 	.byte	0x03, 0x1b
        /*009e*/ 	.short	0x00ff


	//----- nvinfo : EIATTR_EXIT_INSTR_OFFSETS
	.align		4
        /*00a0*/ 	.byte	0x04, 0x1c
        /*00a2*/ 	.short	(.L_31 - .L_30)


	//   ....[0]....
.L_30:
        /*00a4*/ 	.word	0x00000680


	//   ....[1]....
        /*00a8*/ 	.word	0x000006a0


	//----- nvinfo : EIATTR_REQNTID
	.align		4
.L_31:
        /*00ac*/ 	.byte	0x04, 0x10
        /*00ae*/ 	.short	(.L_33 - .L_32)
.L_32:
        /*00b0*/ 	.word	0x00000080
        /*00b4*/ 	.word	0x00000001
        /*00b8*/ 	.word	0x00000001


	//----- nvinfo : EIATTR_CBANK_PARAM_SIZE
	.align		4
.L_33:
        /*00bc*/ 	.byte	0x03, 0x19
        /*00be*/ 	.short	0x0044


	//----- nvinfo : EIATTR_PARAM_CBANK
	.align		4
        /*00c0*/ 	.byte	0x04, 0x0a
        /*00c2*/ 	.short	(.L_35 - .L_34)
	.align		4
.L_34:
        /*00c4*/ 	.word	index@(.nv.constant0.triton_poi_fused__native_batch_norm_legit_no_training_cat_relu_74)
        /*00c8*/ 	.short	0x0210
        /*00ca*/ 	.short	0x0044


	//----- nvinfo : EIATTR_SW_WAR
	.align		4
.L_35:
        /*00cc*/ 	.byte	0x04, 0x36
        /*00ce*/ 	.short	(.L_37 - .L_36)
.L_36:
        /*00d0*/ 	.word	0x00000008
.L_37:


//--------------------- .nv.callgraph             --------------------------
	.section	.nv.callgraph,"",@"SHT_CUDA_CALLGRAPH"
	.align	4
	.sectionentsize	8
	.align		4
        /*0000*/ 	.word	0x00000000
	.align		4
        /*0004*/ 	.word	0xffffffff
	.align		4
        /*0008*/ 	.word	0x00000000
	.align		4
        /*000c*/ 	.word	0xfffffffe
	.align		4
        /*0010*/ 	.word	0x00000000
	.align		4
        /*0014*/ 	.word	0xfffffffd
	.align		4
        /*0018*/ 	.word	0x00000000
	.align		4
        /*001c*/ 	.word	0xfffffffc


//--------------------- .nv.constant4             --------------------------
	.section	.nv.constant4,"a",@progbits
	.align	8
	.align		8
.nv.constant4:
        /*0000*/ 	.dword	_$_str
	.align		8
        /*0008*/ 	.dword	_$_str_$_2


//--------------------- .text.triton_poi_fused__native_batch_norm_legit_no_training_cat_relu_74 --------------------------
	.section	.text.triton_poi_fused__native_batch_norm_legit_no_training_cat_relu_74,"ax",@progbits
	.align	128
        .global         triton_poi_fused__native_batch_norm_legit_no_training_cat_relu_74
        .type           triton_poi_fused__native_batch_norm_legit_no_training_cat_relu_74,@function
        .size           triton_poi_fused__native_batch_norm_legit_no_training_cat_relu_74,(.L_x_1 - triton_poi_fused__native_batch_norm_legit_no_training_cat_relu_74)
        .other          triton_poi_fused__native_batch_norm_legit_no_training_cat_relu_74,@"STO_CUDA_ENTRY STV_DEFAULT"
triton_poi_fused__native_batch_norm_legit_no_training_cat_relu_74:
.text.triton_poi_fused__native_batch_norm_legit_no_training_cat_relu_74:
[----:B------:R-:W0:Y:S01]  /*0000*/  LDC R1, c[0x0][0x28] ;  /* 0x00000a00ff017b82 */ /* 0x000e220000000800 */
[----:B------:R-:W1:Y:S07]  /*0010*/  S2R R0, SR_TID.X ;  /* 0x0000000000007919 */ /* 0x000e6e0000002100 */
[----:B------:R-:W2:Y:S01]  /*0020*/  LDC.64 R4, c[0x0][0x228] ;  /* 0x00008a00ff047b82 */ /* 0x000ea20000000a00 */
[----:B------:R-:W-:Y:S01]  /*0030*/  IMAD.MOV.U32 R6, RZ, RZ, RZ ;  /* 0x000000ffff067224 */ /* 0x000fe200078e00ff */
[----:B------:R-:W-:Y:S01]  /*0040*/  ULDC.64 UR4, c[0x0][0x208] ;  /* 0x0000820000047ab9 */ /* 0x000fe20000000a00 */
[----:B------:R-:W3:Y:S01]  /*0050*/  S2R R3, SR_CTAID.X ;  /* 0x0000000000037919 */ /* 0x000ee20000002500 */
[----:B------:R-:W-:Y:S01]  /*0060*/  IMAD.MOV.U32 R10, RZ, RZ, RZ ;  /* 0x000000ffff0a7224 */ /* 0x000fe200078e00ff */
[----:B------:R-:W-:-:S03]  /*0070*/  ULDC.64 UR6, c[0x0][0x218] ;  /* 0x0000860000067ab9 */ /* 0x000fc60000000a00 */
[----:B------:R-:W4:Y:S01]  /*0080*/  LDC.64 R14, c[0x0][0x220] ;  /* 0x00008800ff0e7b82 */ /* 0x000f220000000a00 */
[----:B-1----:R-:W-:-:S05]  /*0090*/  IMAD.SHL.U32 R0, R0, 0x2, RZ ;  /* 0x0000000200007824 */ /* 0x002fca00078e00ff */
[----:B------:R-:W-:-:S05]  /*00a0*/  LOP3.LUT R0, R0, 0xfe, RZ, 0xc0, !PT ;  /* 0x000000fe00007812 */ /* 0x000fca00078ec0ff */
[----:B---3--:R-:W-:-:S05]  /*00b0*/  IMAD R0, R3, 0x100, R0 ;  /* 0x0000010003007824 */ /* 0x008fca00078e0200 */
[----:B------:R-:W-:Y:S02]  /*00c0*/  SHF.R.S32.HI R3, RZ, 0x1f, R0 ;  /* 0x0000001fff037819 */ /* 0x000fe40000011400 */
[----:B------:R-:W-:Y:S02]  /*00d0*/  ISETP.GE.AND P0, PT, R0, 0x2200, PT ;  /* 0x000022000000780c */ /* 0x000fe40003f06270 */
[----:B------:R-:W-:-:S04]  /*00e0*/  LEA.HI R3, R3, R0, RZ, 0x2 ;  /* 0x0000000003037211 */ /* 0x000fc800078f10ff */
[----:B------:R-:W-:-:S05]  /*00f0*/  SHF.R.S32.HI R11, RZ, 0x2, R3 ;  /* 0x00000002ff0b7819 */ /* 0x000fca0000011403 */
[----:B------:R-:W-:-:S05]  /*0100*/  IMAD.HI R2, R11, 0x78787879, RZ ;  /* 0x787878790b027827 */ /* 0x000fca00078e02ff */
[----:B------:R-:W-:-:S04]  /*0110*/  SHF.R.U32.HI R7, RZ, 0x1f, R2 ;  /* 0x0000001fff077819 */ /* 0x000fc80000011602 */
[----:B------:R-:W-:-:S05]  /*0120*/  LEA.HI.SX32 R2, R2, R7, 0x18 ;  /* 0x0000000702027211 */ /* 0x000fca00078fc2ff */
[----:B------:R-:W-:-:S04]  /*0130*/  IMAD R11, R2, -0x220, R11 ;  /* 0xfffffde0020b7824 */ /* 0x000fc800078e020b */
[----:B--2---:R-:W-:-:S05]  /*0140*/  IMAD.WIDE R4, R11, 0x4, R4 ;  /* 0x000000040b047825 */ /* 0x004fca00078e0204 */
[----:B------:R-:W2:Y:S04]  /*0150*/  @!P0 LDG.E.EL R6, desc[UR4][R4.64] ;  /* 0x0000000404068981 */ /* 0x000ea8000c2e1900 */
[----:B------:R1:W3:Y:S01]  /*0160*/  @!P0 LDG.E.EL R10, desc[UR4][R4.64] ;  /* 0x00000004040a8981 */ /* 0x0002e2000c2e1900 */
[----:B------:R-:W-:Y:S01]  /*0170*/  IMAD.HI R2, R0, 0x78787879, RZ ;  /* 0x7878787900027827 */ /* 0x000fe200078e02ff */
[----:B------:R-:W-:-:S03]  /*0180*/  LOP3.LUT R7, R3, 0xfffffffc, RZ, 0xc0, !PT ;  /* 0xfffffffc03077812 */ /* 0x000fc600078ec0ff */
[----:B------:R-:W-:Y:S01]  /*0190*/  IMAD.SHL.U32 R12, R11, 0x4, RZ ;  /* 0x000000040b0c7824 */ /* 0x000fe200078e00ff */
[----:B------:R-:W-:Y:S02]  /*01a0*/  SHF.R.U32.HI R9, RZ, 0x1f, R2 ;  /* 0x0000001fff097819 */ /* 0x000fe40000011602 */
[----:B------:R-:W-:Y:S02]  /*01b0*/  IADD3 R7, R0, -R7, RZ ;  /* 0x8000000700077210 */ /* 0x000fe40007ffe0ff */
[----:B------:R-:W-:Y:S02]  /*01c0*/  LEA.HI.SX32 R9, R2, R9, 0x16 ;  /* 0x0000000902097211 */ /* 0x000fe400078fb2ff */
[----:B------:R-:W5:Y:S03]  /*01d0*/  LDC.64 R2, c[0x0][0x210] ;  /* 0x00008400ff027b82 */ /* 0x000f660000000a00 */
[----:B------:R-:W-:-:S02]  /*01e0*/  IMAD.SHL.U32 R13, R9, 0x80, RZ ;  /* 0x00000080090d7824 */ /* 0x000fc400078e00ff */
[----:B------:R-:W-:-:S03]  /*01f0*/  IMAD R8, R9, -0x880, R0 ;  /* 0xfffff78009087824 */ /* 0x000fc600078e0200 */
[--C-:B-1----:R-:W-:Y:S01]  /*0200*/  IADD3 R4, P1, P2, R12, R7, R13.reuse ;  /* 0x000000070c047210 */ /* 0x102fe20007a3e00d */
[----:B------:R-:W-:Y:S01]  /*0210*/  IMAD R25, R9, 0x800, R8 ;  /* 0x0000080009197824 */ /* 0x000fe200078e0208 */
[----:B------:R-:W-:Y:S01]  /*0220*/  SHF.R.S32.HI R12, RZ, 0x1f, R12 ;  /* 0x0000001fff0c7819 */ /* 0x000fe2000001140c */
[----:B------:R-:W1:Y:S01]  /*0230*/  LDC.64 R8, c[0x0][0x238] ;  /* 0x00008e00ff087b82 */ /* 0x000e620000000a00 */
[----:B------:R-:W-:Y:S02]  /*0240*/  SHF.R.S32.HI R17, RZ, 0x1f, R13 ;  /* 0x0000001fff117819 */ /* 0x000fe4000001140d */
[----:B------:R-:W-:Y:S02]  /*0250*/  SHF.R.S32.HI R7, RZ, 0x1f, R7 ;  /* 0x0000001fff077819 */ /* 0x000fe40000011407 */
[----:B------:R-:W-:Y:S02]  /*0260*/  LEA R20, P3, R4, UR6, 0x2 ;  /* 0x0000000604147c11 */ /* 0x000fe4000f8610ff */
[----:B------:R-:W-:-:S02]  /*0270*/  IADD3.X R7, R12, R7, R17, P1, P2 ;  /* 0x000000070c077210 */ /* 0x000fc40000fe4411 */
[----:B------:R-:W1:Y:S01]  /*0280*/  LDC.64 R12, c[0x0][0x230] ;  /* 0x00008c00ff0c7b82 */ /* 0x000e620000000a00 */
[C---:B------:R-:W-:Y:S02]  /*0290*/  ISETP.GE.AND P2, PT, R11.reuse, 0x200, PT ;  /* 0x000002000b00780c */ /* 0x040fe40003f46270 */
[----:B------:R-:W-:Y:S01]  /*02a0*/  ISETP.GT.AND P1, PT, R11, 0x1ff, !P0 ;  /* 0x000001ff0b00780c */ /* 0x000fe20004724270 */
[----:B-----5:R-:W-:Y:S01]  /*02b0*/  IMAD.WIDE R24, R25, 0x4, R2 ;  /* 0x0000000419187825 */ /* 0x020fe200078e0202 */
[----:B------:R-:W-:Y:S02]  /*02c0*/  ISETP.LT.AND P4, PT, R0, 0x2200, !P2 ;  /* 0x000022000000780c */ /* 0x000fe40005781270 */
[----:B------:R-:W-:Y:S02]  /*02d0*/  CS2R R2, SRZ ;  /* 0x0000000000027805 */ /* 0x000fe4000001ff00 */
[----:B------:R-:W-:Y:S02]  /*02e0*/  LEA.HI.X R21, R4, UR7, R7, 0x2, P3 ;  /* 0x0000000704157c11 */ /* 0x000fe400098f1407 */
[----:B------:R-:W-:Y:S01]  /*02f0*/  CS2R R4, SRZ ;  /* 0x0000000000047805 */ /* 0x000fe2000001ff00 */
[----:B------:R-:W-:Y:S01]  /*0300*/  HFMA2.MMA R7, -RZ, RZ, 0, 0 ;  /* 0x00000000ff077435 */ /* 0x000fe200000001ff */
[----:B----4-:R-:W-:Y:S01]  /*0310*/  IMAD.WIDE R22, R11, 0x4, R14 ;  /* 0x000000040b167825 */ /* 0x010fe200078e020e */
[----:B------:R-:W-:-:S03]  /*0320*/  CS2R R14, SRZ ;  /* 0x00000000000e7805 */ /* 0x000fc6000001ff00 */
[----:B------:R4:W5:Y:S04]  /*0330*/  @P1 LDG.E.64 R4, desc[UR4][R20.64+-0x2000] ;  /* 0xffe0000414041981 */ /* 0x000968000c1e1b00 */
[----:B------:R-:W5:Y:S01]  /*0340*/  @P4 LDG.E.64 R2, desc[UR4][R24.64] ;  /* 0x0000000418024981 */ /* 0x000f62000c1e1b00 */
[----:B-1----:R-:W-:-:S03]  /*0350*/  IMAD.WIDE R8, R11, 0x4, R8 ;  /* 0x000000040b087825 */ /* 0x002fc600078e0208 */
[----:B------:R-:W5:Y:S01]  /*0360*/  @!P0 LDG.E.EL R7, desc[UR4][R22.64] ;  /* 0x0000000416078981 */ /* 0x000f62000c2e1900 */
[----:B0-----:R-:W-:Y:S01]  /*0370*/  IMAD.WIDE R12, R11, 0x4, R12 ;  /* 0x000000040b0c7825 */ /* 0x001fe200078e020c */
[----:B------:R-:W-:Y:S02]  /*0380*/  MOV R11, RZ ;  /* 0x000000ff000b7202 */ /* 0x000fe40000000f00 */
[----:B------:R-:W5:Y:S01]  /*0390*/  @!P0 LDG.E.EL R14, desc[UR4][R22.64] ;  /* 0x00000004160e8981 */ /* 0x000f62000c2e1900 */
[----:B------:R-:W-:Y:S02]  /*03a0*/  IMAD.MOV.U32 R18, RZ, RZ, RZ ;  /* 0x000000ffff127224 */ /* 0x000fe400078e00ff */
[----:B------:R-:W-:Y:S01]  /*03b0*/  IMAD.MOV.U32 R16, RZ, RZ, RZ ;  /* 0x000000ffff107224 */ /* 0x000fe200078e00ff */
[----:B------:R-:W5:Y:S04]  /*03c0*/  @!P0 LDG.E.EL R15, desc[UR4][R8.64] ;  /* 0x00000004080f8981 */ /* 0x000f68000c2e1900 */
[----:B------:R-:W5:Y:S04]  /*03d0*/  @!P0 LDG.E.EL R18, desc[UR4][R12.64] ;  /* 0x000000040c128981 */ /* 0x000f68000c2e1900 */
[----:B------:R0:W5:Y:S04]  /*03e0*/  @!P0 LDG.E.EL R16, desc[UR4][R12.64] ;  /* 0x000000040c108981 */ /* 0x000168000c2e1900 */
[----:B------:R1:W5:Y:S01]  /*03f0*/  @!P0 LDG.E.EL R11, desc[UR4][R8.64] ;  /* 0x00000004080b8981 */ /* 0x000362000c2e1900 */
[----:B----4-:R-:W-:Y:S01]  /*0400*/  IMAD.MOV.U32 R21, RZ, RZ, 0x3e800000 ;  /* 0x3e800000ff157424 */ /* 0x010fe200078e00ff */
[----:B0-----:R-:W0:Y:S08]  /*0410*/  LDC.64 R12, c[0x0][0x240] ;  /* 0x00009000ff0c7b82 */ /* 0x001e300000000a00 */
[----:B-1----:R-:W1:Y:S01]  /*0420*/  LDC.64 R8, c[0x0][0x248] ;  /* 0x00009200ff087b82 */ /* 0x002e620000000a00 */
[----:B0-----:R-:W-:-:S04]  /*0430*/  IMAD.WIDE R12, R0, 0x4, R12 ;  /* 0x00000004000c7825 */ /* 0x001fc800078e020c */
[----:B-1----:R-:W-:-:S04]  /*0440*/  IMAD.WIDE R8, R0, 0x4, R8 ;  /* 0x0000000400087825 */ /* 0x002fc800078e0208 */
[----:B--2---:R-:W-:-:S04]  /*0450*/  FADD R6, R6, 9.9999997473787516356e-06 ;  /* 0x3727c5ac06067421 */ /* 0x004fc80000000000 */
[----:B------:R-:W0:Y:S01]  /*0460*/  MUFU.SQRT R17, R6 ;  /* 0x0000000600117308 */ /* 0x000e220000002000 */
[----:B---3--:R-:W-:-:S07]  /*0470*/  FADD R10, R10, 9.9999997473787516356e-06 ;  /* 0x3727c5ac0a0a7421 */ /* 0x008fce0000000000 */
[----:B------:R-:W1:Y:S01]  /*0480*/  MUFU.SQRT R19, R10 ;  /* 0x0000000a00137308 */ /* 0x000e620000002000 */
[C---:B0-----:R-:W-:Y:S02]  /*0490*/  FSETP.GT.AND P6, PT, R17.reuse, 8.50705917302346158658e+37, PT ;  /* 0x7e8000001100780b */ /* 0x041fe40003fc4000 */
[----:B------:R-:W-:Y:S02]  /*04a0*/  FSETP.GEU.AND P3, PT, R17, 1.175494350822287508e-38, PT ;  /* 0x008000001100780b */ /* 0x000fe40003f6e000 */
[----:B------:R-:W-:Y:S02]  /*04b0*/  FSEL R20, R21, 1, P6 ;  /* 0x3f80000015147808 */ /* 0x000fe40003000000 */
[----:B-1----:R-:W-:-:S07]  /*04c0*/  FSETP.GT.AND P5, PT, R19, 8.50705917302346158658e+37, PT ;  /* 0x7e8000001300780b */ /* 0x002fce0003fa4000 */
[----:B------:R-:W-:Y:S01]  /*04d0*/  @P6 FMUL R17, R17, 0.25 ;  /* 0x3e80000011116820 */ /* 0x000fe20000400000 */
[----:B------:R-:W-:-:S03]  /*04e0*/  FSETP.GEU.AND P6, PT, R19, 1.175494350822287508e-38, PT ;  /* 0x008000001300780b */ /* 0x000fc60003fce000 */
[----:B------:R-:W-:Y:S02]  /*04f0*/  @!P3 FMUL R17, R17, 16777216 ;  /* 0x4b8000001111b820 */ /* 0x000fe40000400000 */
[----:B------:R-:W-:-:S08]  /*0500*/  @P5 FMUL R19, R19, 0.25 ;  /* 0x3e80000013135820 */ /* 0x000fd00000400000 */
[----:B------:R-:W-:Y:S01]  /*0510*/  @!P6 FMUL R19, R19, 16777216 ;  /* 0x4b8000001313e820 */ /* 0x000fe20000400000 */
[----:B------:R-:W0:Y:S01]  /*0520*/  MUFU.RCP R17, R17 ;  /* 0x0000001100117308 */ /* 0x000e220000001000 */
[----:B------:R-:W-:-:S07]  /*0530*/  FSEL R6, R21, 1, P5 ;  /* 0x3f80000015067808 */ /* 0x000fce0002800000 */
[----:B------:R-:W1:Y:S01]  /*0540*/  MUFU.RCP R19, R19 ;  /* 0x0000001300137308 */ /* 0x000e620000001000 */
[----:B-----5:R-:W-:Y:S02]  /*0550*/  SEL R2, R2, RZ, P4 ;  /* 0x000000ff02027207 */ /* 0x020fe40002000000 */
[----:B------:R-:W-:Y:S01]  /*0560*/  SEL R3, R3, RZ, P4 ;  /* 0x000000ff03037207 */ /* 0x000fe20002000000 */
[----:B------:R-:W-:Y:S01]  /*0570*/  @!P3 FMUL R20, R20, 16777216 ;  /* 0x4b8000001414b820 */ /* 0x000fe20000400000 */
[----:B------:R-:W-:Y:S01]  /*0580*/  @P2 SEL R2, R4, RZ, P1 ;  /* 0x000000ff04022207 */ /* 0x000fe20000800000 */
[----:B------:R-:W-:Y:S01]  /*0590*/  @!P6 FMUL R6, R6, 16777216 ;  /* 0x4b8000000606e820 */ /* 0x000fe20000400000 */
[----:B------:R-:W-:Y:S01]  /*05a0*/  @P2 SEL R3, R5, RZ, P1 ;  /* 0x000000ff05032207 */ /* 0x000fe20000800000 */
[----:B0-----:R-:W-:Y:S02]  /*05b0*/  FMUL R20, R17, R20 ;  /* 0x0000001411147220 */ /* 0x001fe40000400000 */
[----:B------:R-:W-:-:S02]  /*05c0*/  FADD R7, R2, -R7 ;  /* 0x8000000702077221 */ /* 0x000fc40000000000 */
[----:B------:R-:W-:Y:S01]  /*05d0*/  FADD R14, R3, -R14 ;  /* 0x8000000e030e7221 */ /* 0x000fe20000000000 */
[----:B-1----:R-:W-:Y:S01]  /*05e0*/  FMUL R19, R19, R6 ;  /* 0x0000000613137220 */ /* 0x002fe20000400000 */
[----:B------:R-:W-:-:S03]  /*05f0*/  FMUL R20, R7, R20 ;  /* 0x0000001407147220 */ /* 0x000fc60000400000 */
[----:B------:R-:W-:Y:S01]  /*0600*/  FMUL R14, R14, R19 ;  /* 0x000000130e0e7220 */ /* 0x000fe20000400000 */
[----:B------:R-:W-:-:S03]  /*0610*/  FFMA R15, R20, R18, R15 ;  /* 0x00000012140f7223 */ /* 0x000fc6000000000f */
[----:B------:R-:W-:Y:S02]  /*0620*/  FFMA R11, R14, R16, R11 ;  /* 0x000000100e0b7223 */ /* 0x000fe4000000000b */
[----:B------:R-:W-:Y:S01]  /*0630*/  FSETP.GEU.AND P1, PT, R15, RZ, PT ;  /* 0x000000ff0f00720b */ /* 0x000fe20003f2e000 */
[----:B------:R0:W-:Y:S02]  /*0640*/  @!P0 STG.E.64 desc[UR4][R12.64], R2 ;  /* 0x000000020c008986 */ /* 0x0001e4000c101b04 */
[----:B------:R-:W-:Y:S02]  /*0650*/  FSETP.GEU.AND P2, PT, R11, RZ, PT ;  /* 0x000000ff0b00720b */ /* 0x000fe40003f4e000 */
[----:B------:R-:W-:Y:S02]  /*0660*/  FSEL R10, R15, RZ, P1 ;  /* 0x000000ff0f0a7208 */ /* 0x000fe40000800000 */
[----:B------:R-:W-:Y:S01]  /*0670*/  FSEL R11, R11, RZ, P2 ;  /* 0x000000ff0b0b7208 */ /* 0x000fe20001000000 */
[----:B0-----:R-:W-:Y:S08]  /*0680*/  @P0 EXIT ;  /* 0x000000000000094d */ /* 0x001ff00003800000 */
[----:B------:R-:W-:Y:S01]  /*0690*/  STG.E.64 desc[UR4][R8.64], R10 ;  /* 0x0000000a08007986 */ /* 0x000fe2000c101b04 */
[----:B------:R-:W-:Y:S05]  /*06a0*/  EXIT ;  /* 0x000000000000794d */ /* 0x000fea0003800000 */
.L_x_0:
[----:B------:R-:W-:-:S00]  /*06b0*/  BRA `(.L_x_0) ;  /* 0xfffffffc00fc7947 */ /* 0x000fc0000383ffff */
[----:B------:R-:W-:-:S00]  /*06c0*/  NOP ;  /* 0x0000000000007918 */ /* 0x000fc00000000000 */
        /* <DEDUP_REMOVED lines=11> */
.L_x_1:


//--------------------- .nv.global.init           --------------------------
	.section	.nv.global.init,"aw",@progbits
.nv.global.init:
	.type		_$_str,@object
	.size		_$_str,(_$_str_$_2 - _$_str)
_$_str:
        /*0000*/ 	.byte	0x5f, 0x5f, 0x43, 0x55, 0x44, 0x41, 0x5f, 0x46, 0x54, 0x5a, 0x00
	.type		_$_str_$_2,@object
	.size		_$_str_$_2,(.L_1 - _$_str_$_2)
_$_str_$_2:
        /*000b*/ 	.byte	0x5f, 0x5f, 0x43, 0x55, 0x44, 0x41, 0x5f, 0x50, 0x52, 0x45, 0x43, 0x5f, 0x53, 0x51, 0x52, 0x54
        /*001b*/ 	.byte	0x00
.L_1:


//--------------------- .nv.constant0.triton_poi_fused__native_batch_norm_legit_no_training_cat_relu_74 --------------------------
	.section	.nv.constant0.triton_poi_fused__native_batch_norm_legit_no_training_cat_relu_74,"a",@progbits
	.sectionflags	@""
	.align	4
.nv.constant0.triton_poi_fused__native_batch_norm_legit_no_training_cat_relu_74:
	.zero		596
